	.headerflags	@"EF_CUDA_TEXMODE_UNIFIED EF_CUDA_64BIT_ADDRESS EF_CUDA_SM86 EF_CUDA_VIRTUAL_SM(EF_CUDA_SM86)"
	.elftype	@"ET_EXEC"


//--------------------- .nv.info                  --------------------------
	.section	.nv.info,"",@"SHT_CUDA_INFO"
	.align	4


	//----- nvinfo : EIATTR_REGCOUNT
	.align		4
        /*0000*/ 	.byte	0x04, 0x2f
        /*0002*/ 	.short	(.L_2 - .L_1)
	.align		4
.L_1:
        /*0004*/ 	.word	index@(triton__0d1d2de)
        /*0008*/ 	.word	0x00000021


	//----- nvinfo : EIATTR_MAX_STACK_SIZE
	.align		4
.L_2:
        /*000c*/ 	.byte	0x04, 0x23
        /*000e*/ 	.short	(.L_4 - .L_3)
	.align		4
.L_3:
        /*0010*/ 	.word	index@(triton__0d1d2de)
        /*0014*/ 	.word	0x00000000


	//----- nvinfo : EIATTR_MIN_STACK_SIZE
	.align		4
.L_4:
        /*0018*/ 	.byte	0x04, 0x12
        /*001a*/ 	.short	(.L_6 - .L_5)
	.align		4
.L_5:
        /*001c*/ 	.word	index@(triton__0d1d2de)
        /*0020*/ 	.word	0x00000000


	//----- nvinfo : EIATTR_FRAME_SIZE
	.align		4
.L_6:
        /*0024*/ 	.byte	0x04, 0x11
        /*0026*/ 	.short	(.L_8 - .L_7)
	.align		4
.L_7:
        /*0028*/ 	.word	index@(triton__0d1d2de)
        /*002c*/ 	.word	0x00000000
.L_8:


//--------------------- .nv.info.triton__0d1d2de  --------------------------
	.section	.nv.info.triton__0d1d2de,"",@"SHT_CUDA_INFO"
	.align	4


	//----- nvinfo : EIATTR_CUDA_API_VERSION
	.align		4
        /*0000*/ 	.byte	0x04, 0x37
        /*0002*/ 	.short	(.L_10 - .L_9)
.L_9:
        /*0004*/ 	.word	0x0000007b


	//----- nvinfo : EIATTR_SW2861232_WAR
	.align		4
.L_10:
        /*0008*/ 	.byte	0x01, 0x35
	.zero		2


	//----- nvinfo : EIATTR_PARAM_CBANK
	.align		4
        /*000c*/ 	.byte	0x04, 0x0a
        /*000e*/ 	.short	(.L_12 - .L_11)
	.align		4
.L_11:
        /*0010*/ 	.word	index@(.nv.constant0.triton__0d1d2de)
        /*0014*/ 	.short	0x0160
        /*0016*/ 	.short	0x0014


	//----- nvinfo : EIATTR_CBANK_PARAM_SIZE
	.align		4
.L_12:
        /*0018*/ 	.byte	0x03, 0x19
        /*001a*/ 	.short	0x0014


	//----- nvinfo : EIATTR_KPARAM_INFO
	.align		4
        /*001c*/ 	.byte	0x04, 0x17
        /*001e*/ 	.short	(.L_14 - .L_13)
.L_13:
        /*0020*/ 	.word	0x00000000
        /*0024*/ 	.short	0x0002
        /*0026*/ 	.short	0x0010
        /*0028*/ 	.byte	0x00, 0xf0, 0x11, 0x00


	//----- nvinfo : EIATTR_KPARAM_INFO
	.align		4
.L_14:
        /*002c*/ 	.byte	0x04, 0x17
        /*002e*/ 	.short	(.L_16 - .L_15)
.L_15:
        /*0030*/ 	.word	0x00000000
        /*0034*/ 	.short	0x0001
        /*0036*/ 	.short	0x0008
        /*0038*/ 	.byte	0x00, 0xf0, 0x21, 0x00


	//----- nvinfo : EIATTR_KPARAM_INFO
	.align		4
.L_16:
        /*003c*/ 	.byte	0x04, 0x17
        /*003e*/ 	.short	(.L_18 - .L_17)
.L_17:
        /*0040*/ 	.word	0x00000000
        /*0044*/ 	.short	0x0000
        /*0046*/ 	.short	0x0000
        /*0048*/ 	.byte	0x00, 0xf0, 0x21, 0x00


	//----- nvinfo : EIATTR_MAXREG_COUNT
	.align		4
.L_18:
        /*004c*/ 	.byte	0x03, 0x1b
        /*004e*/ 	.short	0x00ff


	//----- nvinfo : EIATTR_EXIT_INSTR_OFFSETS
	.align		4
        /*0050*/ 	.byte	0x04, 0x1c
        /*0052*/ 	.short	(.L_20 - .L_19)


	//   ....[0]....
.L_19:
        /*0054*/ 	.word	0x00001150


	//----- nvinfo : EIATTR_MAX_THREADS
	.align		4
.L_20:
        /*0058*/ 	.byte	0x04, 0x05
        /*005a*/ 	.short	(.L_22 - .L_21)
.L_21:
        /*005c*/ 	.word	0x00000080
        /*0060*/ 	.word	0x00000001
        /*0064*/ 	.word	0x00000001


	//----- nvinfo : EIATTR_CRS_STACK_SIZE
	.align		4
.L_22:
        /*0068*/ 	.byte	0x04, 0x1e
        /*006a*/ 	.short	(.L_24 - .L_23)
.L_23:
        /*006c*/ 	.word	0x00000000
.L_24:


//--------------------- .nv.rel.action            --------------------------
	.section	.nv.rel.action,"",@"SHT_CUDA_RELOCINFO"
	.align	8
	.sectionentsize	8
        /*0000*/ 	.byte	0x73, 0x00, 0x00, 0x00, 0x00, 0x00, 0x00, 0x00, 0x00, 0x00, 0x00, 0x11, 0x25, 0x00, 0x05, 0x36


//--------------------- .nv.constant0.triton__0d1d2de --------------------------
	.section	.nv.constant0.triton__0d1d2de,"a",@progbits
	.align	4
.nv.constant0.triton__0d1d2de:
	.zero		372


//--------------------- .text.triton__0d1d2de     --------------------------
	.section	.text.triton__0d1d2de,"ax",@progbits
	.sectioninfo	@"SHI_REGISTERS=33"
	.align	128
        .global         triton__0d1d2de
        .type           triton__0d1d2de,@function
        .size           triton__0d1d2de,(.L_x_22 - triton__0d1d2de)
        .other          triton__0d1d2de,@"STO_CUDA_ENTRY STV_DEFAULT"
triton__0d1d2de:
.text.triton__0d1d2de:
[----:B------:R-:W-:-:S02]  /*0000*/  MOV R1, c[0x0][0x28] ;  /* 0x00000a0000017a02 */ /* 0x000fc40000000f00 */
[----:B------:R-:W0:Y:S01]  /*0010*/  S2R R0, SR_TID.X ;  /* 0x0000000000007919 */ /* 0x000e220000002100 */
[----:B------:R-:W-:Y:S01]  /*0020*/  MOV R5, 0x2 ;  /* 0x0000000200057802 */ /* 0x000fe20000000f00 */
[----:B------:R-:W-:Y:S02]  /*0030*/  ULDC.64 UR4, c[0x0][0x118] ;  /* 0x0000460000047ab9 */ /* 0x000fe40000000a00 */
[----:B------:R-:W1:Y:S01]  /*0040*/  S2R R3, SR_CTAID.X ;  /* 0x0000000000037919 */ /* 0x000e620000002500 */
[----:B0-----:R-:W-:-:S04]  /*0050*/  SHF.L.U32 R0, R0, 0x3, RZ ;  /* 0x0000000300007819 */ /* 0x001fc800000006ff */
[----:B------:R-:W-:-:S04]  /*0060*/  LOP3.LUT R0, R0, 0x3f8, RZ, 0xc0, !PT ;  /* 0x000003f800007812 */ /* 0x000fc800078ec0ff */
[----:B-1----:R-:W-:-:S05]  /*0070*/  LEA R0, R3, R0, 0xa ;  /* 0x0000000003007211 */ /* 0x002fca00078e50ff */
[----:B------:R-:W-:-:S05]  /*0080*/  IMAD.WIDE R2, R0, R5, c[0x0][0x160] ;  /* 0x0000580000027625 */ /* 0x000fca00078e0205 */
[----:B------:R-:W2:Y:S01]  /*0090*/  LDG.E.128 R8, [R2.64] ;  /* 0x0000000402087981 */ /* 0x000ea2000c1e1d00 */
[----:B------:R-:W-:-:S06]  /*00a0*/  IMAD.WIDE R4, R0, R5, c[0x0][0x168] ;  /* 0x00005a0000047625 */ /* 0x000fcc00078e0205 */
[----:B------:R-:W5:Y:S01]  /*00b0*/  LDG.E.128 R4, [R4.64] ;  /* 0x0000000404047981 */ /* 0x000f62000c1e1d00 */
[----:B------:R-:W-:Y:S01]  /*00c0*/  BSSY B0, `(.L_x_0) ;  /* 0x0000045000007945 */ /* 0x000fe20003800000 */
[C---:B--2---:R-:W-:Y:S02]  /*00d0*/  SHF.L.U32 R12, R8.reuse, 0x10, RZ ;  /* 0x00000010080c7819 */ /* 0x044fe400000006ff */
[----:B------:R-:W-:-:S03]  /*00e0*/  PRMT R8, R8, 0x7632, R8 ;  /* 0x0000763208087816 */ /* 0x000fc60000000008 */
[----:B------:R-:W-:Y:S01]  /*00f0*/  FMUL R13, R12, R12 ;  /* 0x0000000c0c0d7220 */ /* 0x000fe20000400000 */
[----:B------:R-:W-:-:S03]  /*0100*/  SHF.L.U32 R8, R8, 0x10, RZ ;  /* 0x0000001008087819 */ /* 0x000fc600000006ff */
[----:B------:R-:W-:-:S04]  /*0110*/  FMUL R13, R12, R13 ;  /* 0x0000000d0c0d7220 */ /* 0x000fc80000400000 */
[----:B------:R-:W-:-:S04]  /*0120*/  FFMA R13, R13, 0.044714998453855514526, R12 ;  /* 0x3d3727130d0d7823 */ /* 0x000fc8000000000c */
[----:B------:R-:W-:-:S04]  /*0130*/  FMUL R15, R13, 0.79788458347320556641 ;  /* 0x3f4c422a0d0f7820 */ /* 0x000fc80000400000 */
[----:B------:R-:W-:-:S05]  /*0140*/  FADD.FTZ R13, |R15|, -RZ ;  /* 0x800000ff0f0d7221 */ /* 0x000fca0000010200 */
[----:B------:R-:W-:-:S13]  /*0150*/  FSETP.GE.AND P1, PT, R13, 0.60000002384185791016, PT ;  /* 0x3f19999a0d00780b */ /* 0x000fda0003f26000 */
[----:B------:R-:W-:Y:S01]  /*0160*/  @P1 FMUL R14, R13, 2.8853900432586669922 ;  /* 0x4038aa3b0d0e1820 */ /* 0x000fe20000400000 */
[----:B------:R-:W-:Y:S01]  /*0170*/  @!P1 MOV R0, 0x3c80f082 ;  /* 0x3c80f08200009802 */ /* 0x000fe20000000f00 */
[----:B------:R-:W-:Y:S01]  /*0180*/  @!P1 FMUL R17, R15, R15 ;  /* 0x0000000f0f119220 */ /* 0x000fe20000400000 */
[----:B------:R-:W-:Y:S02]  /*0190*/  @P1 MOV R19, 0x3f800000 ;  /* 0x3f80000000131802 */ /* 0x000fe40000000f00 */
[----:B------:R-:W-:Y:S01]  /*01a0*/  @P1 FSETP.GE.AND P0, PT, R13, 9.010913848876953125, PT ;  /* 0x41102cb40d00180b */ /* 0x000fe20003f06000 */
[----:B------:R-:W0:Y:S01]  /*01b0*/  @P1 MUFU.EX2 R14, R14 ;  /* 0x0000000e000e1308 */ /* 0x000e220000000800 */
[----:B------:R-:W-:Y:S01]  /*01c0*/  @!P1 FFMA.FTZ R0, R17, R0, -0.052303962409496307373 ;  /* 0xbd563cae11009423 */ /* 0x000fe20000010000 */
[----:B------:R-:W-:-:S03]  /*01d0*/  SHF.L.U32 R13, R9, 0x10, RZ ;  /* 0x00000010090d7819 */ /* 0x000fc600000006ff */
[----:B------:R-:W-:-:S04]  /*01e0*/  @!P1 FFMA.FTZ R0, R17, R0, 0.1331529766321182251 ;  /* 0x3e08594111009423 */ /* 0x000fc80000010000 */
[----:B------:R-:W-:-:S04]  /*01f0*/  @!P1 FFMA.FTZ R0, R17, R0, -0.33332768082618713379 ;  /* 0xbeaaa9ed11009423 */ /* 0x000fc80000010000 */
[----:B------:R-:W-:Y:S01]  /*0200*/  @!P1 FFMA.FTZ R18, R17, R0, RZ ;  /* 0x0000000011129223 */ /* 0x000fe200000100ff */
[----:B------:R-:W-:Y:S01]  /*0210*/  FMUL R17, R8, R8 ;  /* 0x0000000808117220 */ /* 0x000fe20000400000 */
[----:B------:R-:W-:Y:S01]  /*0220*/  PRMT R0, R10, 0x7632, R0 ;  /* 0x000076320a007816 */ /* 0x000fe20000000000 */
[----:B0-----:R-:W-:Y:S02]  /*0230*/  @P1 FADD R16, R14, 1 ;  /* 0x3f8000000e101421 */ /* 0x001fe40000000000 */
[----:B------:R-:W-:-:S04]  /*0240*/  FMUL R17, R8, R17 ;  /* 0x0000001108117220 */ /* 0x000fc80000400000 */
[----:B------:R-:W0:Y:S01]  /*0250*/  @P1 MUFU.RCP R16, R16 ;  /* 0x0000001000101308 */ /* 0x000e220000001000 */
[----:B------:R-:W-:-:S04]  /*0260*/  FFMA R17, R17, 0.044714998453855514526, R8 ;  /* 0x3d37271311117823 */ /* 0x000fc80000000008 */
[----:B------:R-:W-:-:S04]  /*0270*/  FMUL R17, R17, 0.79788458347320556641 ;  /* 0x3f4c422a11117820 */ /* 0x000fc80000400000 */
[----:B------:R-:W-:Y:S01]  /*0280*/  FADD.FTZ R24, |R17|, -RZ ;  /* 0x800000ff11187221 */ /* 0x000fe20000010200 */
[----:B0-----:R-:W-:Y:S01]  /*0290*/  @P1 FFMA.FTZ R14, R16, -2, R19 ;  /* 0xc0000000100e1823 */ /* 0x001fe20000010013 */
[----:B------:R-:W-:-:S04]  /*02a0*/  PRMT R16, R9, 0x7632, R16 ;  /* 0x0000763209107816 */ /* 0x000fc80000000010 */
[----:B------:R-:W-:Y:S02]  /*02b0*/  @P1 FSEL R14, R14, 1, !P0 ;  /* 0x3f8000000e0e1808 */ /* 0x000fe40004000000 */
[----:B------:R-:W-:Y:S02]  /*02c0*/  FSETP.GE.AND P0, PT, R24, 0.60000002384185791016, PT ;  /* 0x3f19999a1800780b */ /* 0x000fe40003f06000 */
[--C-:B------:R-:W-:Y:S01]  /*02d0*/  @P1 LOP3.LUT R9, R14, 0x80000000, R15.reuse, 0xf8, !PT ;  /* 0x800000000e091812 */ /* 0x100fe200078ef80f */
[----:B------:R-:W-:Y:S01]  /*02e0*/  @!P1 FFMA.FTZ R9, R15, R18, R15 ;  /* 0x000000120f099223 */ /* 0x000fe2000001000f */
[----:B------:R-:W-:Y:S01]  /*02f0*/  SHF.L.U32 R16, R16, 0x10, RZ ;  /* 0x0000001010107819 */ /* 0x000fe200000006ff */
[----:B------:R-:W-:Y:S01]  /*0300*/  FMUL R18, R13, R13 ;  /* 0x0000000d0d127220 */ /* 0x000fe20000400000 */
[----:B------:R-:W-:Y:S02]  /*0310*/  SHF.L.U32 R14, R10, 0x10, RZ ;  /* 0x000000100a0e7819 */ /* 0x000fe400000006ff */
[----:B------:R-:W-:Y:S01]  /*0320*/  SHF.L.U32 R10, R11, 0x10, RZ ;  /* 0x000000100b0a7819 */ /* 0x000fe200000006ff */
[----:B------:R-:W-:Y:S01]  /*0330*/  FMUL R18, R13, R18 ;  /* 0x000000120d127220 */ /* 0x000fe20000400000 */
[----:B------:R-:W-:Y:S01]  /*0340*/  FMUL R19, R16, R16 ;  /* 0x0000001010137220 */ /* 0x000fe20000400000 */
[----:B------:R-:W-:Y:S01]  /*0350*/  SHF.L.U32 R15, R0, 0x10, RZ ;  /* 0x00000010000f7819 */ /* 0x000fe200000006ff */
[----:B------:R-:W-:Y:S01]  /*0360*/  FMUL R21, R14, R14 ;  /* 0x0000000e0e157220 */ /* 0x000fe20000400000 */
[----:B------:R-:W-:Y:S01]  /*0370*/  PRMT R11, R11, 0x7632, R11 ;  /* 0x000076320b0b7816 */ /* 0x000fe2000000000b */
[----:B------:R-:W-:Y:S01]  /*0380*/  FFMA R18, R18, 0.044714998453855514526, R13 ;  /* 0x3d37271312127823 */ /* 0x000fe2000000000d */
[----:B------:R-:W-:Y:S01]  /*0390*/  FMUL R19, R16, R19 ;  /* 0x0000001310137220 */ /* 0x000fe20000400000 */
[----:B------:R-:W-:Y:S01]  /*03a0*/  FMUL R21, R14, R21 ;  /* 0x000000150e157220 */ /* 0x000fe20000400000 */
[----:B------:R-:W-:Y:S01]  /*03b0*/  SHF.L.U32 R11, R11, 0x10, RZ ;  /* 0x000000100b0b7819 */ /* 0x000fe200000006ff */
[----:B------:R-:W-:Y:S01]  /*03c0*/  FMUL R20, R15, R15 ;  /* 0x0000000f0f147220 */ /* 0x000fe20000400000 */
[----:B------:R-:W-:Y:S01]  /*03d0*/  FMUL R18, R18, 0.79788458347320556641 ;  /* 0x3f4c422a12127820 */ /* 0x000fe20000400000 */
[----:B------:R-:W-:Y:S01]  /*03e0*/  FFMA R19, R19, 0.044714998453855514526, R16 ;  /* 0x3d37271313137823 */ /* 0x000fe20000000010 */
[----:B------:R-:W-:Y:S05]  /*03f0*/  @!P0 BRA `(.L_x_1) ;  /* 0x000000a000008947 */ /* 0x000fea0003800000 */
[----:B------:R-:W-:Y:S01]  /*0400*/  FMUL R0, R24, 2.8853900432586669922 ;  /* 0x4038aa3b18007820 */ /* 0x000fe20000400000 */
[----:B------:R-:W-:-:S02]  /*0410*/  MOV R23, 0x3f800000 ;  /* 0x3f80000000177802 */ /* 0x000fc40000000f00 */
[----:B------:R-:W-:-:S03]  /*0420*/  FSETP.GE.AND P0, PT, R24, 9.010913848876953125, PT ;  /* 0x41102cb41800780b */ /* 0x000fc60003f06000 */
[----:B------:R-:W0:Y:S02]  /*0430*/  MUFU.EX2 R0, R0 ;  /* 0x0000000000007308 */ /* 0x000e240000000800 */
[----:B0-----:R-:W-:-:S06]  /*0440*/  FADD R22, R0, 1 ;  /* 0x3f80000000167421 */ /* 0x001fcc0000000000 */
[----:B------:R-:W0:Y:S02]  /*0450*/  MUFU.RCP R22, R22 ;  /* 0x0000001600167308 */ /* 0x000e240000001000 */
[----:B0-----:R-:W-:-:S05]  /*0460*/  FFMA.FTZ R23, R22, -2, R23 ;  /* 0xc000000016177823 */ /* 0x001fca0000010017 */
[----:B------:R-:W-:-:S04]  /*0470*/  FSEL R24, R23, 1, !P0 ;  /* 0x3f80000017187808 */ /* 0x000fc80004000000 */
[----:B------:R-:W-:Y:S01]  /*0480*/  LOP3.LUT R17, R24, 0x80000000, R17, 0xf8, !PT ;  /* 0x8000000018117812 */ /* 0x000fe200078ef811 */
[----:B------:R-:W-:Y:S05]  /*0490*/  BRA `(.L_x_2) ;  /* 0x0000007000007947 */ /* 0x000fea0003800000 */
.L_x_1:
[----:B------:R-:W-:Y:S01]  /*04a0*/  MOV R0, 0x3c80f082 ;  /* 0x3c80f08200007802 */ /* 0x000fe20000000f00 */
[----:B------:R-:W-:-:S04]  /*04b0*/  FMUL R23, R17, R17 ;  /* 0x0000001111177220 */ /* 0x000fc80000400000 */
[----:B------:R-:W-:-:S04]  /*04c0*/  FFMA.FTZ R0, R23, R0, -0.052303962409496307373 ;  /* 0xbd563cae17007423 */ /* 0x000fc80000010000 */
[----:B------:R-:W-:-:S04]  /*04d0*/  FFMA.FTZ R0, R23, R0, 0.1331529766321182251 ;  /* 0x3e08594117007423 */ /* 0x000fc80000010000 */
[----:B------:R-:W-:-:S04]  /*04e0*/  FFMA.FTZ R0, R23, R0, -0.33332768082618713379 ;  /* 0xbeaaa9ed17007423 */ /* 0x000fc80000010000 */
[----:B------:R-:W-:-:S04]  /*04f0*/  FFMA.FTZ R0, R23, R0, RZ ;  /* 0x0000000017007223 */ /* 0x000fc800000100ff */
[----:B------:R-:W-:-:S02]  /*0500*/  FFMA.FTZ R17, R17, R0, R17 ;  /* 0x0000000011117223 */ /* 0x000fc40000010011 */
.L_x_2:
[----:B------:R-:W-:Y:S05]  /*0510*/  BSYNC B0 ;  /* 0x0000000000007941 */ /* 0x000fea0003800000 */
.L_x_0:
[----:B------:R-:W-:Y:S01]  /*0520*/  FADD.FTZ R26, |R18|, -RZ ;  /* 0x800000ff121a7221 */ /* 0x000fe20000010200 */
[----:B------:R-:W-:Y:S01]  /*0530*/  BSSY B0, `(.L_x_3) ;  /* 0x0000018000007945 */ /* 0x000fe20003800000 */
[----:B------:R-:W-:Y:S01]  /*0540*/  FMUL R20, R15, R20 ;  /* 0x000000140f147220 */ /* 0x000fe20000400000 */
[----:B------:R-:W-:Y:S01]  /*0550*/  FFMA R21, R21, 0.044714998453855514526, R14 ;  /* 0x3d37271315157823 */ /* 0x000fe2000000000e */
[----:B------:R-:W-:Y:S01]  /*0560*/  FMUL R19, R19, 0.79788458347320556641 ;  /* 0x3f4c422a13137820 */ /* 0x000fe20000400000 */
[----:B------:R-:W-:Y:S01]  /*0570*/  FSETP.GE.AND P0, PT, R26, 0.60000002384185791016, PT ;  /* 0x3f19999a1a00780b */ /* 0x000fe20003f06000 */
[----:B------:R-:W-:-:S12]  /*0580*/  FMUL R23, R10, R10 ;  /* 0x0000000a0a177220 */ /* 0x000fd80000400000 */
[----:B------:R-:W-:Y:S05]  /*0590*/  @!P0 BRA `(.L_x_4) ;  /* 0x000000a000008947 */ /* 0x000fea0003800000 */
[C---:B------:R-:W-:Y:S01]  /*05a0*/  FMUL R0, R26.reuse, 2.8853900432586669922 ;  /* 0x4038aa3b1a007820 */ /* 0x040fe20000400000 */
[----:B------:R-:W-:Y:S02]  /*05b0*/  MOV R25, 0x3f800000 ;  /* 0x3f80000000197802 */ /* 0x000fe40000000f00 */
        /* <DEDUP_REMOVED lines=8> */
.L_x_4:
[----:B------:R-:W-:Y:S01]  /*0640*/  MOV R0, 0x3c80f082 ;  /* 0x3c80f08200007802 */ /* 0x000fe20000000f00 */
[----:B------:R-:W-:-:S04]  /*0650*/  FMUL R25, R18, R18 ;  /* 0x0000001212197220 */ /* 0x000fc80000400000 */
[----:B------:R-:W-:-:S04]  /*0660*/  FFMA.FTZ R0, R25, R0, -0.052303962409496307373 ;  /* 0xbd563cae19007423 */ /* 0x000fc80000010000 */
[----:B------:R-:W-:-:S04]  /*0670*/  FFMA.FTZ R0, R25, R0, 0.1331529766321182251 ;  /* 0x3e08594119007423 */ /* 0x000fc80000010000 */
[----:B------:R-:W-:-:S04]  /*0680*/  FFMA.FTZ R0, R25, R0, -0.33332768082618713379 ;  /* 0xbeaaa9ed19007423 */ /* 0x000fc80000010000 */
[----:B------:R-:W-:-:S04]  /*0690*/  FFMA.FTZ R25, R25, R0, RZ ;  /* 0x0000000019197223 */ /* 0x000fc800000100ff */
[----:B------:R-:W-:-:S02]  /*06a0*/  FFMA.FTZ R18, R18, R25, R18 ;  /* 0x0000001912127223 */ /* 0x000fc40000010012 */
.L_x_5:
[----:B------:R-:W-:Y:S05]  /*06b0*/  BSYNC B0 ;  /* 0x0000000000007941 */ /* 0x000fea0003800000 */
.L_x_3:
[----:B------:R-:W-:Y:S01]  /*06c0*/  FADD.FTZ R27, |R19|, -RZ ;  /* 0x800000ff131b7221 */ /* 0x000fe20000010200 */
[----:B------:R-:W-:Y:S01]  /*06d0*/  BSSY B0, `(.L_x_6) ;  /* 0x0000018000007945 */ /* 0x000fe20003800000 */
[----:B------:R-:W-:Y:S01]  /*06e0*/  FFMA R22, R20, 0.044714998453855514526, R15 ;  /* 0x3d37271314167823 */ /* 0x000fe2000000000f */
[----:B------:R-:W-:Y:S01]  /*06f0*/  FMUL R23, R10, R23 ;  /* 0x000000170a177220 */ /* 0x000fe20000400000 */
        /* <DEDUP_REMOVED lines=14> */
.L_x_7:
[----:B------:R-:W-:Y:S01]  /*07e0*/  MOV R0, 0x3c80f082 ;  /* 0x3c80f08200007802 */ /* 0x000fe20000000f00 */
[----:B------:R-:W-:-:S04]  /*07f0*/  FMUL R21, R19, R19 ;  /* 0x0000001313157220 */ /* 0x000fc80000400000 */
[----:B------:R-:W-:-:S04]  /*0800*/  FFMA.FTZ R0, R21, R0, -0.052303962409496307373 ;  /* 0xbd563cae15007423 */ /* 0x000fc80000010000 */
[----:B------:R-:W-:-:S04]  /*0810*/  FFMA.FTZ R0, R21, R0, 0.1331529766321182251 ;  /* 0x3e08594115007423 */ /* 0x000fc80000010000 */
[----:B------:R-:W-:-:S04]  /*0820*/  FFMA.FTZ R0, R21, R0, -0.33332768082618713379 ;  /* 0xbeaaa9ed15007423 */ /* 0x000fc80000010000 */
[----:B------:R-:W-:-:S04]  /*0830*/  FFMA.FTZ R0, R21, R0, RZ ;  /* 0x0000000015007223 */ /* 0x000fc800000100ff */
[----:B------:R-:W-:-:S02]  /*0840*/  FFMA.FTZ R19, R19, R0, R19 ;  /* 0x0000000013137223 */ /* 0x000fc40000010013 */
.L_x_8:
[----:B------:R-:W-:Y:S05]  /*0850*/  BSYNC B0 ;  /* 0x0000000000007941 */ /* 0x000fea0003800000 */
.L_x_6:
[----:B------:R-:W-:Y:S01]  /*0860*/  FADD.FTZ R26, |R20|, -RZ ;  /* 0x800000ff141a7221 */ /* 0x000fe20000010200 */
[----:B------:R-:W-:Y:S01]  /*0870*/  BSSY B0, `(.L_x_9) ;  /* 0x0000017000007945 */ /* 0x000fe20003800000 */
[----:B------:R-:W-:Y:S01]  /*0880*/  FMUL R24, R11, R24 ;  /* 0x000000180b187220 */ /* 0x000fe20000400000 */
[----:B------:R-:W-:Y:S01]  /*0890*/  FFMA R23, R23, 0.044714998453855514526, R10 ;  /* 0x3d37271317177823 */ /* 0x000fe2000000000a */
[----:B------:R-:W-:Y:S01]  /*08a0*/  FMUL R21, R22, 0.79788458347320556641 ;  /* 0x3f4c422a16157820 */ /* 0x000fe20000400000 */
[----:B------:R-:W-:-:S13]  /*08b0*/  FSETP.GE.AND P0, PT, R26, 0.60000002384185791016, PT ;  /* 0x3f19999a1a00780b */ /* 0x000fda0003f06000 */
        /* <DEDUP_REMOVED lines=11> */
.L_x_10:
[----:B------:R-:W-:Y:S01]  /*0970*/  MOV R0, 0x3c80f082 ;  /* 0x3c80f08200007802 */ /* 0x000fe20000000f00 */
[----:B------:R-:W-:-:S04]  /*0980*/  FMUL R25, R20, R20 ;  /* 0x0000001414197220 */ /* 0x000fc80000400000 */
[----:B------:R-:W-:-:S04]  /*0990*/  FFMA.FTZ R0, R25, R0, -0.052303962409496307373 ;  /* 0xbd563cae19007423 */ /* 0x000fc80000010000 */
[----:B------:R-:W-:-:S04]  /*09a0*/  FFMA.FTZ R0, R25, R0, 0.1331529766321182251 ;  /* 0x3e08594119007423 */ /* 0x000fc80000010000 */
[----:B------:R-:W-:-:S04]  /*09b0*/  FFMA.FTZ R0, R25, R0, -0.33332768082618713379 ;  /* 0xbeaaa9ed19007423 */ /* 0x000fc80000010000 */
[----:B------:R-:W-:-:S04]  /*09c0*/  FFMA.FTZ R25, R25, R0, RZ ;  /* 0x0000000019197223 */ /* 0x000fc800000100ff */
[----:B------:R-:W-:-:S02]  /*09d0*/  FFMA.FTZ R20, R20, R25, R20 ;  /* 0x0000001914147223 */ /* 0x000fc40000010014 */
.L_x_11:
[----:B------:R-:W-:Y:S05]  /*09e0*/  BSYNC B0 ;  /* 0x0000000000007941 */ /* 0x000fea0003800000 */
.L_x_9:
[----:B------:R-:W-:Y:S01]  /*09f0*/  FADD.FTZ R27, |R21|, -RZ ;  /* 0x800000ff151b7221 */ /* 0x000fe20000010200 */
[----:B------:R-:W-:Y:S01]  /*0a00*/  BSSY B0, `(.L_x_12) ;  /* 0x0000016000007945 */ /* 0x000fe20003800000 */
[----:B------:R-:W-:Y:S01]  /*0a10*/  FFMA R24, R24, 0.044714998453855514526, R11 ;  /* 0x3d37271318187823 */ /* 0x000fe2000000000b */
[----:B------:R-:W-:Y:S02]  /*0a20*/  FMUL R22, R23, 0.79788458347320556641 ;  /* 0x3f4c422a17167820 */ /* 0x000fe40000400000 */
        /* <DEDUP_REMOVED lines=12> */
.L_x_13:
[----:B------:R-:W-:Y:S01]  /*0af0*/  MOV R0, 0x3c80f082 ;  /* 0x3c80f08200007802 */ /* 0x000fe20000000f00 */
[----:B------:R-:W-:-:S04]  /*0b00*/  FMUL R23, R21, R21 ;  /* 0x0000001515177220 */ /* 0x000fc80000400000 */
[----:B------:R-:W-:-:S04]  /*0b10*/  FFMA.FTZ R0, R23, R0, -0.052303962409496307373 ;  /* 0xbd563cae17007423 */ /* 0x000fc80000010000 */
[----:B------:R-:W-:-:S04]  /*0b20*/  FFMA.FTZ R0, R23, R0, 0.1331529766321182251 ;  /* 0x3e08594117007423 */ /* 0x000fc80000010000 */
[----:B------:R-:W-:-:S04]  /*0b30*/  FFMA.FTZ R0, R23, R0, -0.33332768082618713379 ;  /* 0xbeaaa9ed17007423 */ /* 0x000fc80000010000 */
[----:B------:R-:W-:-:S04]  /*0b40*/  FFMA.FTZ R0, R23, R0, RZ ;  /* 0x0000000017007223 */ /* 0x000fc800000100ff */
[----:B------:R-:W-:-:S02]  /*0b50*/  FFMA.FTZ R21, R21, R0, R21 ;  /* 0x0000000015157223 */ /* 0x000fc40000010015 */
.L_x_14:
[----:B------:R-:W-:Y:S05]  /*0b60*/  BSYNC B0 ;  /* 0x0000000000007941 */ /* 0x000fea0003800000 */
.L_x_12:
[----:B------:R-:W-:Y:S01]  /*0b70*/  FADD.FTZ R26, |R22|, -RZ ;  /* 0x800000ff161a7221 */ /* 0x000fe20000010200 */
[----:B------:R-:W-:Y:S01]  /*0b80*/  BSSY B0, `(.L_x_15) ;  /* 0x0000015000007945 */ /* 0x000fe20003800000 */
[----:B------:R-:W-:-:S03]  /*0b90*/  FMUL R23, R24, 0.79788458347320556641 ;  /* 0x3f4c422a18177820 */ /* 0x000fc60000400000 */
        /* <DEDUP_REMOVED lines=12> */
.L_x_16:
[----:B------:R-:W-:Y:S01]  /*0c60*/  MOV R0, 0x3c80f082 ;  /* 0x3c80f08200007802 */ /* 0x000fe20000000f00 */
[----:B------:R-:W-:-:S04]  /*0c70*/  FMUL R25, R22, R22 ;  /* 0x0000001616197220 */ /* 0x000fc80000400000 */
[----:B------:R-:W-:-:S04]  /*0c80*/  FFMA.FTZ R0, R25, R0, -0.052303962409496307373 ;  /* 0xbd563cae19007423 */ /* 0x000fc80000010000 */
[----:B------:R-:W-:-:S04]  /*0c90*/  FFMA.FTZ R0, R25, R0, 0.1331529766321182251 ;  /* 0x3e08594119007423 */ /* 0x000fc80000010000 */
[----:B------:R-:W-:-:S04]  /*0ca0*/  FFMA.FTZ R0, R25, R0, -0.33332768082618713379 ;  /* 0xbeaaa9ed19007423 */ /* 0x000fc80000010000 */
[----:B------:R-:W-:-:S04]  /*0cb0*/  FFMA.FTZ R25, R25, R0, RZ ;  /* 0x0000000019197223 */ /* 0x000fc800000100ff */
[----:B------:R-:W-:-:S02]  /*0cc0*/  FFMA.FTZ R22, R22, R25, R22 ;  /* 0x0000001916167223 */ /* 0x000fc40000010016 */
.L_x_17:
[----:B------:R-:W-:Y:S05]  /*0cd0*/  BSYNC B0 ;  /* 0x0000000000007941 */ /* 0x000fea0003800000 */
.L_x_15:
[----:B------:R-:W-:Y:S01]  /*0ce0*/  FADD.FTZ R30, |R23|, -RZ ;  /* 0x800000ff171e7221 */ /* 0x000fe20000010200 */
[C---:B-----5:R-:W-:Y:S01]  /*0cf0*/  SHF.L.U32 R24, R4.reuse, 0x10, RZ ;  /* 0x0000001004187819 */ /* 0x060fe200000006ff */
[----:B------:R-:W-:Y:S01]  /*0d00*/  BSSY B0, `(.L_x_18) ;  /* 0x000001f000007945 */ /* 0x000fe20003800000 */
[----:B------:R-:W-:Y:S02]  /*0d10*/  PRMT R0, R4, 0x7632, R0 ;  /* 0x0000763204007816 */ /* 0x000fe40000000000 */
[----:B------:R-:W-:Y:S02]  /*0d20*/  FSETP.GE.AND P0, PT, R30, 0.60000002384185791016, PT ;  /* 0x3f19999a1e00780b */ /* 0x000fe40003f06000 */
[----:B------:R-:W-:Y:S02]  /*0d30*/  PRMT R25, R5, 0x7632, R25 ;  /* 0x0000763205197816 */ /* 0x000fe40000000019 */
[----:B------:R-:W-:Y:S02]  /*0d40*/  PRMT R26, R6, 0x7632, R26 ;  /* 0x00007632061a7816 */ /* 0x000fe4000000001a */
[----:B------:R-:W-:-:S02]  /*0d50*/  PRMT R27, R7, 0x7632, R27 ;  /* 0x00007632071b7816 */ /* 0x000fc4000000001b */
[----:B------:R-:W-:Y:S02]  /*0d60*/  SHF.L.U32 R4, R5, 0x10, RZ ;  /* 0x0000001005047819 */ /* 0x000fe400000006ff */
[----:B------:R-:W-:Y:S02]  /*0d70*/  SHF.L.U32 R5, R6, 0x10, RZ ;  /* 0x0000001006057819 */ /* 0x000fe400000006ff */
[----:B------:R-:W-:Y:S02]  /*0d80*/  SHF.L.U32 R6, R7, 0x10, RZ ;  /* 0x0000001007067819 */ /* 0x000fe400000006ff */
[----:B------:R-:W-:Y:S02]  /*0d90*/  SHF.L.U32 R7, R0, 0x10, RZ ;  /* 0x0000001000077819 */ /* 0x000fe400000006ff */
[----:B------:R-:W-:Y:S02]  /*0da0*/  SHF.L.U32 R25, R25, 0x10, RZ ;  /* 0x0000001019197819 */ /* 0x000fe400000006ff */
[----:B------:R-:W-:-:S02]  /*0db0*/  SHF.L.U32 R26, R26, 0x10, RZ ;  /* 0x000000101a1a7819 */ /* 0x000fc400000006ff */
[----:B------:R-:W-:Y:S01]  /*0dc0*/  SHF.L.U32 R27, R27, 0x10, RZ ;  /* 0x000000101b1b7819 */ /* 0x000fe200000006ff */
        /* <DEDUP_REMOVED lines=11> */
.L_x_19:
[----:B------:R-:W-:Y:S01]  /*0e80*/  MOV R0, 0x3c80f082 ;  /* 0x3c80f08200007802 */ /* 0x000fe20000000f00 */
[----:B------:R-:W-:-:S04]  /*0e90*/  FMUL R29, R23, R23 ;  /* 0x00000017171d7220 */ /* 0x000fc80000400000 */
[----:B------:R-:W-:-:S04]  /*0ea0*/  FFMA.FTZ R0, R29, R0, -0.052303962409496307373 ;  /* 0xbd563cae1d007423 */ /* 0x000fc80000010000 */
[----:B------:R-:W-:-:S04]  /*0eb0*/  FFMA.FTZ R0, R29, R0, 0.1331529766321182251 ;  /* 0x3e0859411d007423 */ /* 0x000fc80000010000 */
[----:B------:R-:W-:-:S04]  /*0ec0*/  FFMA.FTZ R0, R29, R0, -0.33332768082618713379 ;  /* 0xbeaaa9ed1d007423 */ /* 0x000fc80000010000 */
[----:B------:R-:W-:-:S04]  /*0ed0*/  FFMA.FTZ R0, R29, R0, RZ ;  /* 0x000000001d007223 */ /* 0x000fc800000100ff */
[----:B------:R-:W-:-:S02]  /*0ee0*/  FFMA.FTZ R23, R23, R0, R23 ;  /* 0x0000000017177223 */ /* 0x000fc40000010017 */
.L_x_20:
[----:B------:R-:W-:Y:S05]  /*0ef0*/  BSYNC B0 ;  /* 0x0000000000007941 */ /* 0x000fea0003800000 */
.L_x_18:
[----:B------:R-:W-:Y:S01]  /*0f00*/  FMUL R16, R16, 0.5 ;  /* 0x3f00000010107820 */ /* 0x000fe20000400000 */
[----:B------:R-:W-:Y:S01]  /*0f10*/  FMUL R0, R8, 0.5 ;  /* 0x3f00000008007820 */ /* 0x000fe20000400000 */
[----:B------:R-:W-:Y:S01]  /*0f20*/  FMUL R12, R12, 0.5 ;  /* 0x3f0000000c0c7820 */ /* 0x000fe20000400000 */
[----:B------:R-:W-:Y:S01]  /*0f30*/  FADD R9, R9, 1 ;  /* 0x3f80000009097421 */ /* 0x000fe20000000000 */
[----:B------:R-:W-:Y:S01]  /*0f40*/  FADD R17, R17, 1 ;  /* 0x3f80000011117421 */ /* 0x000fe20000000000 */
[----:B------:R-:W-:Y:S01]  /*0f50*/  FADD R19, R19, 1 ;  /* 0x3f80000013137421 */ /* 0x000fe20000000000 */
[----:B------:R-:W-:Y:S01]  /*0f60*/  FMUL R13, R13, 0.5 ;  /* 0x3f0000000d0d7820 */ /* 0x000fe20000400000 */
[----:B------:R-:W-:Y:S01]  /*0f70*/  FMUL R9, R12, R9 ;  /* 0x000000090c097220 */ /* 0x000fe20000400000 */
[----:B------:R-:W-:Y:S01]  /*0f80*/  FMUL R0, R0, R17 ;  /* 0x0000001100007220 */ /* 0x000fe20000400000 */
[----:B------:R-:W-:Y:S01]  /*0f90*/  FMUL R16, R16, R19 ;  /* 0x0000001310107220 */ /* 0x000fe20000400000 */
[----:B------:R-:W-:Y:S01]  /*0fa0*/  FADD R18, R18, 1 ;  /* 0x3f80000012127421 */ /* 0x000fe20000000000 */
[----:B------:R-:W-:Y:S01]  /*0fb0*/  FMUL R11, R11, 0.5 ;  /* 0x3f0000000b0b7820 */ /* 0x000fe20000400000 */
[----:B------:R-:W-:Y:S01]  /*0fc0*/  FMUL R10, R10, 0.5 ;  /* 0x3f0000000a0a7820 */ /* 0x000fe20000400000 */
[----:B------:R-:W-:Y:S01]  /*0fd0*/  FMUL R15, R15, 0.5 ;  /* 0x3f0000000f0f7820 */ /* 0x000fe20000400000 */
[----:B------:R-:W-:Y:S01]  /*0fe0*/  FMUL R14, R14, 0.5 ;  /* 0x3f0000000e0e7820 */ /* 0x000fe20000400000 */
[----:B------:R-:W-:Y:S01]  /*0ff0*/  FADD R17, R20, 1 ;  /* 0x3f80000014117421 */ /* 0x000fe20000000000 */
[----:B------:R-:W-:Y:S01]  /*1000*/  FADD R8, R21, 1 ;  /* 0x3f80000015087421 */ /* 0x000fe20000000000 */
[----:B------:R-:W-:Y:S01]  /*1010*/  FADD R19, R22, 1 ;  /* 0x3f80000016137421 */ /* 0x000fe20000000000 */
[----:B------:R-:W-:Y:S01]  /*1020*/  FADD R12, R23, 1 ;  /* 0x3f800000170c7421 */ /* 0x000fe20000000000 */
[----:B------:R-:W-:Y:S01]  /*1030*/  FMUL R13, R13, R18 ;  /* 0x000000120d0d7220 */ /* 0x000fe20000400000 */
        /* <DEDUP_REMOVED lines=12> */
[----:B------:R-:W-:-:S02]  /*1100*/  F2FP.BF16.PACK_AB R24, R0, R9 ;  /* 0x000000090018723e */ /* 0x000fc400000010ff */
[----:B------:R-:W-:Y:S02]  /*1110*/  F2FP.BF16.PACK_AB R25, R25, R4 ;  /* 0x000000041919723e */ /* 0x000fe400000010ff */
[----:B------:R-:W-:Y:S02]  /*1120*/  F2FP.BF16.PACK_AB R26, R26, R5 ;  /* 0x000000051a1a723e */ /* 0x000fe400000010ff */
[----:B------:R-:W-:-:S05]  /*1130*/  F2FP.BF16.PACK_AB R27, R27, R6 ;  /* 0x000000061b1b723e */ /* 0x000fca00000010ff */
[----:B------:R-:W-:Y:S01]  /*1140*/  STG.E.128 [R2.64], R24 ;  /* 0x0000001802007986 */ /* 0x000fe2000c101d04 */
[----:B------:R-:W-:Y:S05]  /*1150*/  EXIT ;  /* 0x000000000000794d */ /* 0x000fea0003800000 */
.L_x_21:
[----:B------:R-:W-:-:S00]  /*1160*/  BRA `(.L_x_21) ;  /* 0xfffffff000007947 */ /* 0x000fc0000383ffff */
[----:B------:R-:W-:-:S00]  /*1170*/  NOP ;  /* 0x0000000000007918 */ /* 0x000fc00000000000 */
        /* <DEDUP_REMOVED lines=8> */
.L_x_22:


//--------------------- .nv.global.init           --------------------------
	.section	.nv.global.init,"aw",@progbits
.nv.global.init:
	.type		_$_str,@object
	.size		_$_str,(.L_0 - _$_str)
_$_str:
        /*0000*/ 	.byte	0x5f, 0x5f, 0x43, 0x55, 0x44, 0x41, 0x5f, 0x46, 0x54, 0x5a, 0x00
.L_0:
